//
// Generated by NVIDIA NVVM Compiler
//
// Compiler Build ID: CL-36424714
// Cuda compilation tools, release 13.0, V13.0.88
// Based on NVVM 20.0.0
//

.version 9.0
.target sm_100
.address_size 64

	// .globl	_Z4calciPdS_
.global .align 8 .f64 _ZZ12verificationPdiE2v1;

.visible .entry _Z4calciPdS_(
	.param .u32 _Z4calciPdS__param_0,
	.param .u64 .ptr .align 1 _Z4calciPdS__param_1,
	.param .u64 .ptr .align 1 _Z4calciPdS__param_2
)
{
	.reg .pred 	%p<17>;
	.reg .b32 	%r<20>;
	.reg .b64 	%rd<20>;
	.reg .b64 	%fd<20>;

	ld.param.u32 	%r4, [_Z4calciPdS__param_0];
	ld.param.u64 	%rd3, [_Z4calciPdS__param_1];
	ld.param.u64 	%rd4, [_Z4calciPdS__param_2];
	cvta.to.global.u64 	%rd1, %rd3;
	cvta.to.global.u64 	%rd2, %rd4;
	mov.u32 	%r5, %tid.y;
	mov.u32 	%r6, %ctaid.y;
	mov.u32 	%r7, %ntid.y;
	mad.lo.s32 	%r8, %r6, %r7, %r5;
	mov.u32 	%r9, %tid.x;
	mov.u32 	%r10, %ctaid.x;
	mov.u32 	%r11, %ntid.x;
	mad.lo.s32 	%r12, %r10, %r11, %r9;
	setp.ne.s32 	%p1, %r12, 0;
	add.s32 	%r13, %r4, -1;
	setp.ne.s32 	%p2, %r12, %r13;
	and.pred  	%p3, %p1, %p2;
	setp.ne.s32 	%p4, %r8, 0;
	and.pred  	%p5, %p4, %p3;
	setp.ne.s32 	%p6, %r8, %r13;
	and.pred  	%p7, %p5, %p6;
	@%p7 bra 	$L__BB0_2;
	mad.lo.s32 	%r19, %r12, %r4, %r8;
	mul.wide.s32 	%rd17, %r19, 8;
	add.s64 	%rd18, %rd2, %rd17;
	ld.global.f64 	%fd19, [%rd18];
	add.s64 	%rd19, %rd1, %rd17;
	st.global.f64 	[%rd19], %fd19;
	bra.uni 	$L__BB0_3;
$L__BB0_2:
	mul.lo.s32 	%r14, %r12, %r4;
	add.s32 	%r15, %r14, %r4;
	cvt.s64.s32 	%rd5, %r15;
	cvt.u64.u32 	%rd6, %r8;
	add.s64 	%rd7, %rd5, %rd6;
	shl.b64 	%rd8, %rd7, 3;
	add.s64 	%rd9, %rd2, %rd8;
	ld.global.f64 	%fd1, [%rd9+8];
	ld.global.f64 	%fd2, [%rd9+-8];
	add.s32 	%r16, %r12, -1;
	mul.lo.s32 	%r17, %r16, %r4;
	cvt.s64.s32 	%rd10, %r17;
	add.s64 	%rd11, %rd10, %rd6;
	shl.b64 	%rd12, %rd11, 3;
	add.s64 	%rd13, %rd2, %rd12;
	ld.global.f64 	%fd3, [%rd13+-8];
	ld.global.f64 	%fd4, [%rd13+8];
	add.s32 	%r18, %r14, %r8;
	mul.wide.s32 	%rd14, %r18, 8;
	add.s64 	%rd15, %rd2, %rd14;
	ld.global.f64 	%fd5, [%rd15];
	min.f64 	%fd6, %fd1, 0d7FEFFFFFFFFFFFFF;
	setp.gtu.f64 	%p8, %fd2, %fd6;
	setp.gtu.f64 	%p9, %fd2, 0d7FEFFFFFFFFFFFFF;
	setp.ltu.f64 	%p10, %fd2, %fd6;
	selp.f64 	%fd7, 0d7FEFFFFFFFFFFFFF, %fd2, %p10;
	selp.f64 	%fd8, 0d7FEFFFFFFFFFFFFF, %fd7, %p9;
	selp.f64 	%fd9, %fd6, %fd2, %p8;
	selp.f64 	%fd10, %fd8, %fd6, %p8;
	setp.gtu.f64 	%p11, %fd3, %fd9;
	setp.gtu.f64 	%p12, %fd3, %fd10;
	setp.ltu.f64 	%p13, %fd3, %fd9;
	selp.f64 	%fd11, %fd10, %fd3, %p13;
	selp.f64 	%fd12, %fd10, %fd11, %p12;
	selp.f64 	%fd13, %fd9, %fd3, %p11;
	selp.f64 	%fd14, %fd12, %fd9, %p11;
	setp.gtu.f64 	%p14, %fd4, %fd13;
	setp.gtu.f64 	%p15, %fd4, %fd14;
	setp.ltu.f64 	%p16, %fd4, %fd13;
	selp.f64 	%fd15, %fd14, %fd4, %p16;
	selp.f64 	%fd16, %fd14, %fd15, %p15;
	selp.f64 	%fd17, %fd16, %fd13, %p14;
	add.f64 	%fd18, %fd5, %fd17;
	add.s64 	%rd16, %rd1, %rd14;
	st.global.f64 	[%rd16], %fd18;
$L__BB0_3:
	bar.sync 	0;
	ret;

}
	// .globl	_Z12verificationPdi
.visible .entry _Z12verificationPdi(
	.param .u64 .ptr .align 1 _Z12verificationPdi_param_0,
	.param .u32 _Z12verificationPdi_param_1
)
{
	.reg .b32 	%r<14>;
	.reg .b64 	%rd<9>;
	.reg .b64 	%fd<9>;

	ld.param.u64 	%rd1, [_Z12verificationPdi_param_0];
	ld.param.u32 	%r1, [_Z12verificationPdi_param_1];
	cvta.to.global.u64 	%rd2, %rd1;
	cvt.rn.f64.s32 	%fd1, %r1;
	mul.f64 	%fd2, %fd1, 0d3FE0000000000000;
	cvt.rmi.f64.f64 	%fd3, %fd2;
	cvt.rzi.s32.f64 	%r2, %fd3;
	mad.lo.s32 	%r3, %r2, %r1, %r2;
	mul.wide.s32 	%rd3, %r3, 8;
	add.s64 	%rd4, %rd2, %rd3;
	ld.global.f64 	%fd4, [%rd4];
	mul.lo.s32 	%r4, %r1, 37;
	mul.wide.s32 	%rd5, %r4, 8;
	add.s64 	%rd6, %rd2, %rd5;
	ld.global.f64 	%fd5, [%rd6+376];
	mov.u32 	%r5, %tid.y;
	mov.u32 	%r6, %ctaid.y;
	mov.u32 	%r7, %ntid.y;
	mad.lo.s32 	%r8, %r6, %r7, %r5;
	mov.u32 	%r9, %tid.x;
	mov.u32 	%r10, %ctaid.x;
	mov.u32 	%r11, %ntid.x;
	mad.lo.s32 	%r12, %r10, %r11, %r9;
	mad.lo.s32 	%r13, %r1, %r12, %r8;
	mul.wide.s32 	%rd7, %r13, 8;
	add.s64 	%rd8, %rd2, %rd7;
	ld.global.f64 	%fd6, [%rd8];
	ld.global.f64 	%fd7, [_ZZ12verificationPdiE2v1];
	add.f64 	%fd8, %fd6, %fd7;
	st.global.f64 	[_ZZ12verificationPdiE2v1], %fd8;
	st.global.f64 	[%rd2+8], %fd4;
	st.global.f64 	[%rd2+16], %fd5;
	ret;

}
	// .globl	_Z16traditional_veriPdi
.visible .entry _Z16traditional_veriPdi(
	.param .u64 .ptr .align 1 _Z16traditional_veriPdi_param_0,
	.param .u32 _Z16traditional_veriPdi_param_1
)
{
	.reg .pred 	%p<12>;
	.reg .b32 	%r<32>;
	.reg .b64 	%rd<34>;
	.reg .b64 	%fd<93>;

	ld.param.u64 	%rd7, [_Z16traditional_veriPdi_param_0];
	ld.param.u32 	%r18, [_Z16traditional_veriPdi_param_1];
	cvta.to.global.u64 	%rd1, %rd7;
	setp.lt.s32 	%p1, %r18, 1;
	mov.f64 	%fd91, 0d0000000000000000;
	@%p1 bra 	$L__BB2_16;
	and.b32  	%r1, %r18, 15;
	add.s32 	%r2, %r1, -1;
	and.b32  	%r3, %r18, 7;
	add.s32 	%r4, %r3, -1;
	and.b32  	%r5, %r18, 2147483632;
	and.b32  	%r6, %r18, 3;
	neg.s32 	%r7, %r5;
	add.s64 	%rd2, %rd1, 64;
	mov.f64 	%fd91, 0d0000000000000000;
	mov.b32 	%r27, 0;
$L__BB2_2:
	setp.lt.u32 	%p2, %r18, 16;
	mul.lo.s32 	%r9, %r27, %r18;
	mov.b32 	%r30, 0;
	@%p2 bra 	$L__BB2_5;
	mul.wide.u32 	%rd8, %r9, 8;
	add.s64 	%rd33, %rd2, %rd8;
	mov.u32 	%r28, %r7;
$L__BB2_4:
	.pragma "nounroll";
	ld.global.f64 	%fd20, [%rd33+-64];
	add.f64 	%fd21, %fd91, %fd20;
	ld.global.f64 	%fd22, [%rd33+-56];
	add.f64 	%fd23, %fd21, %fd22;
	ld.global.f64 	%fd24, [%rd33+-48];
	add.f64 	%fd25, %fd23, %fd24;
	ld.global.f64 	%fd26, [%rd33+-40];
	add.f64 	%fd27, %fd25, %fd26;
	ld.global.f64 	%fd28, [%rd33+-32];
	add.f64 	%fd29, %fd27, %fd28;
	ld.global.f64 	%fd30, [%rd33+-24];
	add.f64 	%fd31, %fd29, %fd30;
	ld.global.f64 	%fd32, [%rd33+-16];
	add.f64 	%fd33, %fd31, %fd32;
	ld.global.f64 	%fd34, [%rd33+-8];
	add.f64 	%fd35, %fd33, %fd34;
	ld.global.f64 	%fd36, [%rd33];
	add.f64 	%fd37, %fd35, %fd36;
	ld.global.f64 	%fd38, [%rd33+8];
	add.f64 	%fd39, %fd37, %fd38;
	ld.global.f64 	%fd40, [%rd33+16];
	add.f64 	%fd41, %fd39, %fd40;
	ld.global.f64 	%fd42, [%rd33+24];
	add.f64 	%fd43, %fd41, %fd42;
	ld.global.f64 	%fd44, [%rd33+32];
	add.f64 	%fd45, %fd43, %fd44;
	ld.global.f64 	%fd46, [%rd33+40];
	add.f64 	%fd47, %fd45, %fd46;
	ld.global.f64 	%fd48, [%rd33+48];
	add.f64 	%fd49, %fd47, %fd48;
	ld.global.f64 	%fd50, [%rd33+56];
	add.f64 	%fd91, %fd49, %fd50;
	add.s32 	%r28, %r28, 16;
	add.s64 	%rd33, %rd33, 128;
	setp.ne.s32 	%p3, %r28, 0;
	mov.u32 	%r30, %r5;
	@%p3 bra 	$L__BB2_4;
$L__BB2_5:
	setp.eq.s32 	%p4, %r1, 0;
	@%p4 bra 	$L__BB2_15;
	setp.lt.u32 	%p5, %r2, 7;
	@%p5 bra 	$L__BB2_8;
	add.s32 	%r21, %r30, %r9;
	mul.wide.u32 	%rd9, %r21, 8;
	add.s64 	%rd10, %rd1, %rd9;
	ld.global.f64 	%fd52, [%rd10];
	add.f64 	%fd53, %fd91, %fd52;
	cvt.u64.u32 	%rd11, %r9;
	cvt.u64.u32 	%rd12, %r30;
	add.s64 	%rd13, %rd12, %rd11;
	shl.b64 	%rd14, %rd13, 3;
	add.s64 	%rd15, %rd1, %rd14;
	ld.global.f64 	%fd54, [%rd15+8];
	add.f64 	%fd55, %fd53, %fd54;
	ld.global.f64 	%fd56, [%rd15+16];
	add.f64 	%fd57, %fd55, %fd56;
	ld.global.f64 	%fd58, [%rd15+24];
	add.f64 	%fd59, %fd57, %fd58;
	ld.global.f64 	%fd60, [%rd15+32];
	add.f64 	%fd61, %fd59, %fd60;
	ld.global.f64 	%fd62, [%rd15+40];
	add.f64 	%fd63, %fd61, %fd62;
	ld.global.f64 	%fd64, [%rd15+48];
	add.f64 	%fd65, %fd63, %fd64;
	ld.global.f64 	%fd66, [%rd15+56];
	add.f64 	%fd91, %fd65, %fd66;
	add.s32 	%r30, %r30, 8;
$L__BB2_8:
	setp.eq.s32 	%p6, %r3, 0;
	@%p6 bra 	$L__BB2_15;
	setp.lt.u32 	%p7, %r4, 3;
	@%p7 bra 	$L__BB2_11;
	add.s32 	%r22, %r30, %r9;
	mul.wide.u32 	%rd16, %r22, 8;
	add.s64 	%rd17, %rd1, %rd16;
	ld.global.f64 	%fd68, [%rd17];
	add.f64 	%fd69, %fd91, %fd68;
	cvt.u64.u32 	%rd18, %r9;
	cvt.u64.u32 	%rd19, %r30;
	add.s64 	%rd20, %rd19, %rd18;
	shl.b64 	%rd21, %rd20, 3;
	add.s64 	%rd22, %rd1, %rd21;
	ld.global.f64 	%fd70, [%rd22+8];
	add.f64 	%fd71, %fd69, %fd70;
	ld.global.f64 	%fd72, [%rd22+16];
	add.f64 	%fd73, %fd71, %fd72;
	ld.global.f64 	%fd74, [%rd22+24];
	add.f64 	%fd91, %fd73, %fd74;
	add.s32 	%r30, %r30, 4;
$L__BB2_11:
	setp.eq.s32 	%p8, %r6, 0;
	@%p8 bra 	$L__BB2_15;
	setp.eq.s32 	%p9, %r6, 1;
	add.s32 	%r23, %r30, %r9;
	mul.wide.u32 	%rd23, %r23, 8;
	add.s64 	%rd24, %rd1, %rd23;
	ld.global.f64 	%fd75, [%rd24];
	add.f64 	%fd91, %fd91, %fd75;
	@%p9 bra 	$L__BB2_15;
	setp.eq.s32 	%p10, %r6, 2;
	cvt.u64.u32 	%rd25, %r9;
	cvt.u64.u32 	%rd26, %r30;
	add.s64 	%rd27, %rd26, %rd25;
	shl.b64 	%rd28, %rd27, 3;
	add.s64 	%rd6, %rd1, %rd28;
	ld.global.f64 	%fd76, [%rd6+8];
	add.f64 	%fd91, %fd91, %fd76;
	@%p10 bra 	$L__BB2_15;
	ld.global.f64 	%fd77, [%rd6+16];
	add.f64 	%fd91, %fd91, %fd77;
$L__BB2_15:
	add.s32 	%r27, %r27, 1;
	setp.ne.s32 	%p11, %r27, %r18;
	@%p11 bra 	$L__BB2_2;
$L__BB2_16:
	cvt.rn.f64.s32 	%fd78, %r18;
	mul.f64 	%fd79, %fd78, 0d3FE0000000000000;
	cvt.rmi.f64.f64 	%fd80, %fd79;
	cvt.rzi.s32.f64 	%r24, %fd80;
	mad.lo.s32 	%r25, %r24, %r18, %r24;
	mul.wide.s32 	%rd29, %r25, 8;
	add.s64 	%rd30, %rd1, %rd29;
	ld.global.f64 	%fd81, [%rd30];
	mul.lo.s32 	%r26, %r18, 37;
	mul.wide.s32 	%rd31, %r26, 8;
	add.s64 	%rd32, %rd1, %rd31;
	ld.global.f64 	%fd82, [%rd32+376];
	st.global.f64 	[%rd1], %fd91;
	st.global.f64 	[%rd1+8], %fd81;
	st.global.f64 	[%rd1+16], %fd82;
	ret;

}


// ===== COMPILED SASS (sm_100) =====

	.target	sm_100

	.elftype	@"ET_EXEC"


//--------------------- .note.nv.tkinfo           --------------------------
	.section	.note.nv.tkinfo,"",@"SHT_NOTE"
	.sectionflags	@"SHF_NOTE_NV_TKINFO"
	.tkinfo
        /*0018*/ 	.word	0x00000002
        /*0030*/ 	.string	""
        /*0030*/ 	.string	"ptxas"
        /*0030*/ 	.string	"Cuda compilation tools, release 13.0, V13.0.88"
        /*0030*/ 	.string	"Build cuda_13.0.r13.0/compiler.36424714_0"
        /*0030*/ 	.string	"-arch sm_100 -m 64 "



//--------------------- .note.nv.cuinfo           --------------------------
	.section	.note.nv.cuinfo,"",@"SHT_NOTE"
	.sectionflags	@"SHF_NOTE_NV_CUINFO"
        /*0018*/ 	.short	0x0002
        /*001a*/ 	.short	0x0064
        /*001c*/ 	.short	0x0082
	.zero		2


//--------------------- .nv.info                  --------------------------
	.section	.nv.info,"",@"SHT_CUDA_INFO"
	.align	4


	//----- nvinfo : EIATTR_REGCOUNT
	.align		4
        /*0000*/ 	.byte	0x04, 0x2f
        /*0002*/ 	.short	(.L_2 - .L_1)
	.align		4
.L_1:
        /*0004*/ 	.word	index@(_Z4calciPdS_)
        /*0008*/ 	.word	0x00000014


	//----- nvinfo : EIATTR_FRAME_SIZE
	.align		4
.L_2:
        /*000c*/ 	.byte	0x04, 0x11
        /*000e*/ 	.short	(.L_4 - .L_3)
	.align		4
.L_3:
        /*0010*/ 	.word	index@(_Z4calciPdS_)
        /*0014*/ 	.word	0x00000000


	//----- nvinfo : EIATTR_REGCOUNT
	.align		4
.L_4:
        /*0018*/ 	.byte	0x04, 0x2f
        /*001a*/ 	.short	(.L_6 - .L_5)
	.align		4
.L_5:
        /*001c*/ 	.word	index@(_Z12verificationPdi)
        /*0020*/ 	.word	0x00000012


	//----- nvinfo : EIATTR_FRAME_SIZE
	.align		4
.L_6:
        /*0024*/ 	.byte	0x04, 0x11
        /*0026*/ 	.short	(.L_8 - .L_7)
	.align		4
.L_7:
        /*0028*/ 	.word	index@(_Z12verificationPdi)
        /*002c*/ 	.word	0x00000000


	//----- nvinfo : EIATTR_REGCOUNT
	.align		4
.L_8:
        /*0030*/ 	.byte	0x04, 0x2f
        /*0032*/ 	.short	(.L_10 - .L_9)
	.align		4
.L_9:
        /*0034*/ 	.word	index@(_Z16traditional_veriPdi)
        /*0038*/ 	.word	0x0000001f


	//----- nvinfo : EIATTR_FRAME_SIZE
	.align		4
.L_10:
        /*003c*/ 	.byte	0x04, 0x11
        /*003e*/ 	.short	(.L_12 - .L_11)
	.align		4
.L_11:
        /*0040*/ 	.word	index@(_Z16traditional_veriPdi)
        /*0044*/ 	.word	0x00000000


	//----- nvinfo : EIATTR_MIN_STACK_SIZE
	.align		4
.L_12:
        /*0048*/ 	.byte	0x04, 0x12
        /*004a*/ 	.short	(.L_14 - .L_13)
	.align		4
.L_13:
        /*004c*/ 	.word	index@(_Z16traditional_veriPdi)
        /*0050*/ 	.word	0x00000000


	//----- nvinfo : EIATTR_MIN_STACK_SIZE
	.align		4
.L_14:
        /*0054*/ 	.byte	0x04, 0x12
        /*0056*/ 	.short	(.L_16 - .L_15)
	.align		4
.L_15:
        /*0058*/ 	.word	index@(_Z12verificationPdi)
        /*005c*/ 	.word	0x00000000


	//----- nvinfo : EIATTR_MIN_STACK_SIZE
	.align		4
.L_16:
        /*0060*/ 	.byte	0x04, 0x12
        /*0062*/ 	.short	(.L_18 - .L_17)
	.align		4
.L_17:
        /*0064*/ 	.word	index@(_Z4calciPdS_)
        /*0068*/ 	.word	0x00000000
.L_18:


//--------------------- .nv.compat                --------------------------
	.section	.nv.compat,"",@"SHT_CUDA_COMPAT_INFO"
	.align	4
        /*0000*/ 	.byte	0x02, 0x09, 0x00, 0x00, 0x02, 0x02, 0x01, 0x00, 0x02, 0x05, 0x05, 0x00, 0x03, 0x07, 0x01, 0x01
        /*0010*/ 	.byte	0x02, 0x03, 0x00, 0x00, 0x02, 0x06, 0x01, 0x00, 0x04, 0x0b, 0x08, 0x00, 0x01, 0x00, 0x00, 0x00
        /*0020*/ 	.byte	0x00, 0x00, 0x00, 0x00


//--------------------- .nv.info._Z16traditional_veriPdi --------------------------
	.section	.nv.info._Z16traditional_veriPdi,"",@"SHT_CUDA_INFO"
	.sectionflags	@""
	.align	4


	//----- nvinfo : EIATTR_CUDA_API_VERSION
	.align		4
        /*0000*/ 	.byte	0x04, 0x37
        /*0002*/ 	.short	(.L_20 - .L_19)
.L_19:
        /*0004*/ 	.word	0x00000082


	//----- nvinfo : EIATTR_KPARAM_INFO
	.align		4
.L_20:
        /*0008*/ 	.byte	0x04, 0x17
        /*000a*/ 	.short	(.L_22 - .L_21)
.L_21:
        /*000c*/ 	.word	0x00000000
        /*0010*/ 	.short	0x0001
        /*0012*/ 	.short	0x0008
        /*0014*/ 	.byte	0x00, 0xf0, 0x11, 0x00


	//----- nvinfo : EIATTR_KPARAM_INFO
	.align		4
.L_22:
        /*0018*/ 	.byte	0x04, 0x17
        /*001a*/ 	.short	(.L_24 - .L_23)
.L_23:
        /*001c*/ 	.word	0x00000000
        /*0020*/ 	.short	0x0000
        /*0022*/ 	.short	0x0000
        /*0024*/ 	.byte	0x00, 0xf5, 0x21, 0x00


	//----- nvinfo : EIATTR_SPARSE_MMA_MASK
	.align		4
.L_24:
        /*0028*/ 	.byte	0x03, 0x50
        /*002a*/ 	.short	0x0000


	//----- nvinfo : EIATTR_MAXREG_COUNT
	.align		4
        /*002c*/ 	.byte	0x03, 0x1b
        /*002e*/ 	.short	0x00ff


	//----- nvinfo : EIATTR_MERCURY_ISA_VERSION
	.align		4
        /*0030*/ 	.byte	0x03, 0x5f
        /*0032*/ 	.short	0x0101


	//----- nvinfo : EIATTR_VRC_CTA_INIT_COUNT
	.align		4
        /*0034*/ 	.byte	0x02, 0x4a
	.zero		1
	.zero		1


	//----- nvinfo : EIATTR_EXIT_INSTR_OFFSETS
	.align		4
        /*0038*/ 	.byte	0x04, 0x1c
        /*003a*/ 	.short	(.L_26 - .L_25)


	//   ....[0]....
.L_25:
        /*003c*/ 	.word	0x000009c0


	//----- nvinfo : EIATTR_CBANK_PARAM_SIZE
	.align		4
.L_26:
        /*0040*/ 	.byte	0x03, 0x19
        /*0042*/ 	.short	0x000c


	//----- nvinfo : EIATTR_PARAM_CBANK
	.align		4
        /*0044*/ 	.byte	0x04, 0x0a
        /*0046*/ 	.short	(.L_28 - .L_27)
	.align		4
.L_27:
        /*0048*/ 	.word	index@(.nv.constant0._Z16traditional_veriPdi)
        /*004c*/ 	.short	0x0380
        /*004e*/ 	.short	0x000c


	//----- nvinfo : EIATTR_SW_WAR
	.align		4
.L_28:
        /*0050*/ 	.byte	0x04, 0x36
        /*0052*/ 	.short	(.L_30 - .L_29)
.L_29:
        /*0054*/ 	.word	0x00000008
.L_30:


//--------------------- .nv.info._Z12verificationPdi --------------------------
	.section	.nv.info._Z12verificationPdi,"",@"SHT_CUDA_INFO"
	.sectionflags	@""
	.align	4


	//----- nvinfo : EIATTR_CUDA_API_VERSION
	.align		4
        /*0000*/ 	.byte	0x04, 0x37
        /*0002*/ 	.short	(.L_32 - .L_31)
.L_31:
        /*0004*/ 	.word	0x00000082


	//----- nvinfo : EIATTR_KPARAM_INFO
	.align		4
.L_32:
        /*0008*/ 	.byte	0x04, 0x17
        /*000a*/ 	.short	(.L_34 - .L_33)
.L_33:
        /*000c*/ 	.word	0x00000000
        /*0010*/ 	.short	0x0001
        /*0012*/ 	.short	0x0008
        /*0014*/ 	.byte	0x00, 0xf0, 0x11, 0x00


	//----- nvinfo : EIATTR_KPARAM_INFO
	.align		4
.L_34:
        /*0018*/ 	.byte	0x04, 0x17
        /*001a*/ 	.short	(.L_36 - .L_35)
.L_35:
        /*001c*/ 	.word	0x00000000
        /*0020*/ 	.short	0x0000
        /*0022*/ 	.short	0x0000
        /*0024*/ 	.byte	0x00, 0xf5, 0x21, 0x00


	//----- nvinfo : EIATTR_SPARSE_MMA_MASK
	.align		4
.L_36:
        /*0028*/ 	.byte	0x03, 0x50
        /*002a*/ 	.short	0x0000


	//----- nvinfo : EIATTR_MAXREG_COUNT
	.align		4
        /*002c*/ 	.byte	0x03, 0x1b
        /*002e*/ 	.short	0x00ff


	//----- nvinfo : EIATTR_MERCURY_ISA_VERSION
	.align		4
        /*0030*/ 	.byte	0x03, 0x5f
        /*0032*/ 	.short	0x0101


	//----- nvinfo : EIATTR_VRC_CTA_INIT_COUNT
	.align		4
        /*0034*/ 	.byte	0x02, 0x4a
	.zero		1
	.zero		1


	//----- nvinfo : EIATTR_EXIT_INSTR_OFFSETS
	.align		4
        /*0038*/ 	.byte	0x04, 0x1c
        /*003a*/ 	.short	(.L_38 - .L_37)


	//   ....[0]....
.L_37:
        /*003c*/ 	.word	0x000001f0


	//----- nvinfo : EIATTR_CBANK_PARAM_SIZE
	.align		4
.L_38:
        /*0040*/ 	.byte	0x03, 0x19
        /*0042*/ 	.short	0x000c


	//----- nvinfo : EIATTR_PARAM_CBANK
	.align		4
        /*0044*/ 	.byte	0x04, 0x0a
        /*0046*/ 	.short	(.L_40 - .L_39)
	.align		4
.L_39:
        /*0048*/ 	.word	index@(.nv.constant0._Z12verificationPdi)
        /*004c*/ 	.short	0x0380
        /*004e*/ 	.short	0x000c


	//----- nvinfo : EIATTR_SW_WAR
	.align		4
.L_40:
        /*0050*/ 	.byte	0x04, 0x36
        /*0052*/ 	.short	(.L_42 - .L_41)
.L_41:
        /*0054*/ 	.word	0x00000008
.L_42:


//--------------------- .nv.info._Z4calciPdS_     --------------------------
	.section	.nv.info._Z4calciPdS_,"",@"SHT_CUDA_INFO"
	.sectionflags	@""
	.align	4


	//----- nvinfo : EIATTR_CUDA_API_VERSION
	.align		4
        /*0000*/ 	.byte	0x04, 0x37
        /*0002*/ 	.short	(.L_44 - .L_43)
.L_43:
        /*0004*/ 	.word	0x00000082


	//----- nvinfo : EIATTR_KPARAM_INFO
	.align		4
.L_44:
        /*0008*/ 	.byte	0x04, 0x17
        /*000a*/ 	.short	(.L_46 - .L_45)
.L_45:
        /*000c*/ 	.word	0x00000000
        /*0010*/ 	.short	0x0002
        /*0012*/ 	.short	0x0010
        /*0014*/ 	.byte	0x00, 0xf5, 0x21, 0x00


	//----- nvinfo : EIATTR_KPARAM_INFO
	.align		4
.L_46:
        /*0018*/ 	.byte	0x04, 0x17
        /*001a*/ 	.short	(.L_48 - .L_47)
.L_47:
        /*001c*/ 	.word	0x00000000
        /*0020*/ 	.short	0x0001
        /*0022*/ 	.short	0x0008
        /*0024*/ 	.byte	0x00, 0xf5, 0x21, 0x00


	//----- nvinfo : EIATTR_KPARAM_INFO
	.align		4
.L_48:
        /*0028*/ 	.byte	0x04, 0x17
        /*002a*/ 	.short	(.L_50 - .L_49)
.L_49:
        /*002c*/ 	.word	0x00000000
        /*0030*/ 	.short	0x0000
        /*0032*/ 	.short	0x0000
        /*0034*/ 	.byte	0x00, 0xf0, 0x11, 0x00


	//----- nvinfo : EIATTR_SPARSE_MMA_MASK
	.align		4
.L_50:
        /*0038*/ 	.byte	0x03, 0x50
        /*003a*/ 	.short	0x0000


	//----- nvinfo : EIATTR_MAXREG_COUNT
	.align		4
        /*003c*/ 	.byte	0x03, 0x1b
        /*003e*/ 	.short	0x00ff


	//----- nvinfo : EIATTR_NUM_BARRIERS
	.align		4
        /*0040*/ 	.byte	0x02, 0x4c
        /*0042*/ 	.byte	0x01
	.zero		1


	//----- nvinfo : EIATTR_MERCURY_ISA_VERSION
	.align		4
        /*0044*/ 	.byte	0x03, 0x5f
        /*0046*/ 	.short	0x0101


	//----- nvinfo : EIATTR_VRC_CTA_INIT_COUNT
	.align		4
        /*0048*/ 	.byte	0x02, 0x4a
	.zero		1
	.zero		1


	//----- nvinfo : EIATTR_EXIT_INSTR_OFFSETS
	.align		4
        /*004c*/ 	.byte	0x04, 0x1c
        /*004e*/ 	.short	(.L_52 - .L_51)


	//   ....[0]....
.L_51:
        /*0050*/ 	.word	0x00000590


	//----- nvinfo : EIATTR_CRS_STACK_SIZE
	.align		4
.L_52:
        /*0054*/ 	.byte	0x04, 0x1e
        /*0056*/ 	.short	(.L_54 - .L_53)
.L_53:
        /*0058*/ 	.word	0x00000000


	//----- nvinfo : EIATTR_CBANK_PARAM_SIZE
	.align		4
.L_54:
        /*005c*/ 	.byte	0x03, 0x19
        /*005e*/ 	.short	0x0018


	//----- nvinfo : EIATTR_PARAM_CBANK
	.align		4
        /*0060*/ 	.byte	0x04, 0x0a
        /*0062*/ 	.short	(.L_56 - .L_55)
	.align		4
.L_55:
        /*0064*/ 	.word	index@(.nv.constant0._Z4calciPdS_)
        /*0068*/ 	.short	0x0380
        /*006a*/ 	.short	0x0018


	//----- nvinfo : EIATTR_SW_WAR
	.align		4
.L_56:
        /*006c*/ 	.byte	0x04, 0x36
        /*006e*/ 	.short	(.L_58 - .L_57)
.L_57:
        /*0070*/ 	.word	0x00000008
.L_58:


//--------------------- .nv.callgraph             --------------------------
	.section	.nv.callgraph,"",@"SHT_CUDA_CALLGRAPH"
	.align	4
	.sectionentsize	8
	.align		4
        /*0000*/ 	.word	0x00000000
	.align		4
        /*0004*/ 	.word	0xffffffff
	.align		4
        /*0008*/ 	.word	0x00000000
	.align		4
        /*000c*/ 	.word	0xfffffffe
	.align		4
        /*0010*/ 	.word	0x00000000
	.align		4
        /*0014*/ 	.word	0xfffffffd
	.align		4
        /*0018*/ 	.word	0x00000000
	.align		4
        /*001c*/ 	.word	0xfffffffc


//--------------------- .nv.constant4             --------------------------
	.section	.nv.constant4,"a",@progbits
	.align	8
	.align		8
.nv.constant4:
        /*0000*/ 	.dword	_ZZ12verificationPdiE2v1


//--------------------- .text._Z16traditional_veriPdi --------------------------
	.section	.text._Z16traditional_veriPdi,"ax",@progbits
	.align	128
        .global         _Z16traditional_veriPdi
        .type           _Z16traditional_veriPdi,@function
        .size           _Z16traditional_veriPdi,(.L_x_12 - _Z16traditional_veriPdi)
        .other          _Z16traditional_veriPdi,@"STO_CUDA_ENTRY STV_DEFAULT"
_Z16traditional_veriPdi:
.text._Z16traditional_veriPdi:
[----:B------:R-:W-:Y:S01]  /*0000*/  LDC R1, c[0x0][0x37c] ;  /* 0x0000df00ff017b82 */ /* 0x000fe20000000800 */
[----:B------:R-:W0:Y:S01]  /*0010*/  LDCU UR6, c[0x0][0x388] ;  /* 0x00007100ff0677ac */ /* 0x000e220008000800 */
[----:B------:R-:W-:Y:S01]  /*0020*/  CS2R R22, SRZ ;  /* 0x0000000000167805 */ /* 0x000fe2000001ff00 */
[----:B------:R-:W1:Y:S01]  /*0030*/  LDCU.64 UR4, c[0x0][0x380] ;  /* 0x00007000ff0477ac */ /* 0x000e620008000a00 */
[----:B------:R-:W-:Y:S01]  /*0040*/  UMOV UR7, 0x0 ;  /* 0x0000000000077882 */ /* 0x000fe20000000000 */
[----:B------:R-:W2:Y:S01]  /*0050*/  LDCU.64 UR8, c[0x0][0x358] ;  /* 0x00006b00ff0877ac */ /* 0x000ea20008000a00 */
[----:B0-----:R-:W-:Y:S01]  /*0060*/  IMAD.U32 R0, RZ, RZ, UR6 ;  /* 0x00000006ff007e24 */ /* 0x001fe2000f8e00ff */
[----:B------:R-:W-:Y:S02]  /*0070*/  UMOV UR6, 0x40 ;  /* 0x0000004000067882 */ /* 0x000fe40000000000 */
[----:B-1----:R-:W-:Y:S02]  /*0080*/  UIMAD.WIDE.U32 UR6, UR4, 0x1, UR6 ;  /* 0x00000001040678a5 */ /* 0x002fe4000f8e0006 */
[----:B------:R-:W-:-:S13]  /*0090*/  ISETP.GE.AND P0, PT, R0, 0x1, PT ;  /* 0x000000010000780c */ /* 0x000fda0003f06270 */
[----:B--2---:R-:W-:Y:S05]  /*00a0*/  @!P0 BRA `(.L_x_0) ;  /* 0x00000008000c8947 */ /* 0x004fea0003800000 */
[C---:B------:R-:W-:Y:S02]  /*00b0*/  LOP3.LUT R2, R0.reuse, 0xf, RZ, 0xc0, !PT ;  /* 0x0000000f00027812 */ /* 0x040fe400078ec0ff */
[----:B------:R-:W-:Y:S02]  /*00c0*/  CS2R R22, SRZ ;  /* 0x0000000000167805 */ /* 0x000fe4000001ff00 */
[----:B------:R-:W-:Y:S01]  /*00d0*/  LOP3.LUT R3, R0, 0x7, RZ, 0xc0, !PT ;  /* 0x0000000700037812 */ /* 0x000fe200078ec0ff */
[----:B------:R-:W-:Y:S01]  /*00e0*/  UIADD3 UR5, UPT, UPT, UR7, UR5, URZ ;  /* 0x0000000507057290 */ /* 0x000fe2000fffe0ff */
[----:B------:R-:W-:Y:S01]  /*00f0*/  VIADD R4, R2, 0xffffffff ;  /* 0xffffffff02047836 */ /* 0x000fe20000000000 */
[----:B------:R-:W-:Y:S02]  /*0100*/  UMOV UR4, URZ ;  /* 0x000000ff00047c82 */ /* 0x000fe40008000000 */
[----:B------:R-:W-:Y:S02]  /*0110*/  VIADD R5, R3, 0xffffffff ;  /* 0xffffffff03057836 */ /* 0x000fe40000000000 */
[----:B------:R-:W-:-:S02]  /*0120*/  ISETP.GE.U32.AND P1, PT, R4, 0x7, PT ;  /* 0x000000070400780c */ /* 0x000fc40003f26070 */
[C---:B------:R-:W-:Y:S02]  /*0130*/  LOP3.LUT R4, R0.reuse, 0x7ffffff0, RZ, 0xc0, !PT ;  /* 0x7ffffff000047812 */ /* 0x040fe400078ec0ff */
[----:B------:R-:W-:Y:S02]  /*0140*/  ISETP.GE.U32.AND P2, PT, R5, 0x3, PT ;  /* 0x000000030500780c */ /* 0x000fe40003f46070 */
[----:B------:R-:W-:Y:S01]  /*0150*/  LOP3.LUT R5, R0, 0x3, RZ, 0xc0, !PT ;  /* 0x0000000300057812 */ /* 0x000fe200078ec0ff */
[----:B------:R-:W-:-:S10]  /*0160*/  IMAD.MOV R24, RZ, RZ, -R4 ;  /* 0x000000ffff187224 */ /* 0x000fd400078e0a04 */
.L_x_6:
[----:B------:R-:W0:Y:S01]  /*0170*/  LDC R0, c[0x0][0x388] ;  /* 0x0000e200ff007b82 */ /* 0x000e220000000800 */
[----:B------:R-:W-:Y:S01]  /*0180*/  IMAD.MOV.U32 R28, RZ, RZ, RZ ;  /* 0x000000ffff1c7224 */ /* 0x000fe200078e00ff */
[C---:B0-----:R-:W-:Y:S01]  /*0190*/  ISETP.GE.U32.AND P3, PT, R0.reuse, 0x10, PT ;  /* 0x000000100000780c */ /* 0x041fe20003f66070 */
[----:B------:R-:W-:Y:S01]  /*01a0*/  IMAD R25, R0, UR4, RZ ;  /* 0x0000000400197c24 */ /* 0x000fe2000f8e02ff */
[----:B------:R-:W-:-:S06]  /*01b0*/  UIADD3 UR4, UPT, UPT, UR4, 0x1, URZ ;  /* 0x0000000104047890 */ /* 0x000fcc000fffe0ff */
[----:B------:R-:W-:-:S05]  /*01c0*/  ISETP.NE.AND P0, PT, R0, UR4, PT ;  /* 0x0000000400007c0c */ /* 0x000fca000bf05270 */
[----:B------:R-:W-:Y:S08]  /*01d0*/  @!P3 BRA `(.L_x_1) ;  /* 0x0000000000b0b947 */ /* 0x000ff00003800000 */
[----:B------:R-:W-:Y:S01]  /*01e0*/  IMAD.U32 R8, RZ, RZ, UR6 ;  /* 0x00000006ff087e24 */ /* 0x000fe2000f8e00ff */
[----:B------:R-:W-:Y:S01]  /*01f0*/  MOV R9, UR7 ;  /* 0x0000000700097c02 */ /* 0x000fe20008000f00 */
[----:B------:R-:W-:Y:S02]  /*0200*/  IMAD.U32 R7, RZ, RZ, UR5 ;  /* 0x00000005ff077e24 */ /* 0x000fe4000f8e00ff */
[----:B------:R-:W-:Y:S02]  /*0210*/  IMAD.MOV.U32 R6, RZ, RZ, R8 ;  /* 0x000000ffff067224 */ /* 0x000fe400078e0008 */
[----:B------:R-:W-:Y:S02]  /*0220*/  IMAD.MOV.U32 R26, RZ, RZ, R24 ;  /* 0x000000ffff1a7224 */ /* 0x000fe400078e0018 */
[----:B------:R-:W-:-:S07]  /*0230*/  IMAD.WIDE.U32 R6, R25, 0x8, R6 ;  /* 0x0000000819067825 */ /* 0x000fce00078e0006 */
.L_x_2:
[----:B------:R-:W2:Y:S04]  /*0240*/  LDG.E.64 R20, desc[UR8][R6.64+-0x40] ;  /* 0xffffc00806147981 */ /* 0x000ea8000c1e1b00 */
[----:B------:R-:W3:Y:S04]  /*0250*/  LDG.E.64 R8, desc[UR8][R6.64+-0x38] ;  /* 0xffffc80806087981 */ /* 0x000ee8000c1e1b00 */
[----:B------:R-:W4:Y:S04]  /*0260*/  LDG.E.64 R10, desc[UR8][R6.64+-0x30] ;  /* 0xffffd008060a7981 */ /* 0x000f28000c1e1b00 */
[----:B------:R-:W5:Y:S04]  /*0270*/  LDG.E.64 R12, desc[UR8][R6.64+-0x28] ;  /* 0xffffd808060c7981 */ /* 0x000f68000c1e1b00 */
[----:B------:R-:W5:Y:S04]  /*0280*/  LDG.E.64 R14, desc[UR8][R6.64+-0x20] ;  /* 0xffffe008060e7981 */ /* 0x000f68000c1e1b00 */
[----:B------:R-:W5:Y:S04]  /*0290*/  LDG.E.64 R16, desc[UR8][R6.64+-0x18] ;  /* 0xffffe80806107981 */ /* 0x000f68000c1e1b00 */
[----:B------:R-:W5:Y:S01]  /*02a0*/  LDG.E.64 R18, desc[UR8][R6.64+-0x10] ;  /* 0xfffff00806127981 */ /* 0x000f62000c1e1b00 */
[----:B--2---:R-:W-:-:S03]  /*02b0*/  DADD R20, R20, R22 ;  /* 0x0000000014147229 */ /* 0x004fc60000000016 */
[----:B------:R-:W2:Y:S05]  /*02c0*/  LDG.E.64 R22, desc[UR8][R6.64+-0x8] ;  /* 0xfffff80806167981 */ /* 0x000eaa000c1e1b00 */
[----:B---3--:R-:W-:Y:S02]  /*02d0*/  DADD R8, R20, R8 ;  /* 0x0000000014087229 */ /* 0x008fe40000000008 */
[----:B------:R-:W3:Y:S06]  /*02e0*/  LDG.E.64 R20, desc[UR8][R6.64] ;  /* 0x0000000806147981 */ /* 0x000eec000c1e1b00 */
[----:B----4-:R-:W-:-:S02]  /*02f0*/  DADD R10, R8, R10 ;  /* 0x00000000080a7229 */ /* 0x010fc4000000000a */
[----:B------:R-:W4:Y:S06]  /*0300*/  LDG.E.64 R8, desc[UR8][R6.64+0x8] ;  /* 0x0000080806087981 */ /* 0x000f2c000c1e1b00 */
[----:B-----5:R-:W-:Y:S02]  /*0310*/  DADD R12, R10, R12 ;  /* 0x000000000a0c7229 */ /* 0x020fe4000000000c */
[----:B------:R-:W5:Y:S06]  /*0320*/  LDG.E.64 R10, desc[UR8][R6.64+0x10] ;  /* 0x00001008060a7981 */ /* 0x000f6c000c1e1b00 */
[----:B------:R-:W-:-:S02]  /*0330*/  DADD R14, R12, R14 ;  /* 0x000000000c0e7229 */ /* 0x000fc4000000000e */
[----:B------:R-:W5:Y:S06]  /*0340*/  LDG.E.64 R12, desc[UR8][R6.64+0x18] ;  /* 0x00001808060c7981 */ /* 0x000f6c000c1e1b00 */
[----:B------:R-:W-:Y:S02]  /*0350*/  DADD R16, R14, R16 ;  /* 0x000000000e107229 */ /* 0x000fe40000000010 */
[----:B------:R-:W5:Y:S06]  /*0360*/  LDG.E.64 R14, desc[UR8][R6.64+0x20] ;  /* 0x00002008060e7981 */ /* 0x000f6c000c1e1b00 */
[----:B------:R-:W-:-:S02]  /*0370*/  DADD R18, R16, R18 ;  /* 0x0000000010127229 */ /* 0x000fc40000000012 */
[----:B------:R-:W5:Y:S06]  /*0380*/  LDG.E.64 R16, desc[UR8][R6.64+0x28] ;  /* 0x0000280806107981 */ /* 0x000f6c000c1e1b00 */
[----:B--2---:R-:W-:Y:S02]  /*0390*/  DADD R22, R18, R22 ;  /* 0x0000000012167229 */ /* 0x004fe40000000016 */
[----:B------:R-:W2:Y:S06]  /*03a0*/  LDG.E.64 R18, desc[UR8][R6.64+0x30] ;  /* 0x0000300806127981 */ /* 0x000eac000c1e1b00 */
[----:B---3--:R-:W-:-:S02]  /*03b0*/  DADD R20, R22, R20 ;  /* 0x0000000016147229 */ /* 0x008fc40000000014 */
[----:B------:R0:W3:Y:S01]  /*03c0*/  LDG.E.64 R22, desc[UR8][R6.64+0x38] ;  /* 0x0000380806167981 */ /* 0x0000e2000c1e1b00 */
[----:B------:R-:W-:-:S05]  /*03d0*/  VIADD R26, R26, 0x10 ;  /* 0x000000101a1a7836 */ /* 0x000fca0000000000 */
[----:B----4-:R-:W-:Y:S01]  /*03e0*/  DADD R8, R20, R8 ;  /* 0x0000000014087229 */ /* 0x010fe20000000008 */
[----:B------:R-:W-:Y:S02]  /*03f0*/  ISETP.NE.AND P3, PT, R26, RZ, PT ;  /* 0x000000ff1a00720c */ /* 0x000fe40003f65270 */
[----:B0-----:R-:W-:-:S05]  /*0400*/  IADD3 R6, P4, PT, R6, 0x80, RZ ;  /* 0x0000008006067810 */ /* 0x001fca0007f9e0ff */
[----:B-----5:R-:W-:Y:S01]  /*0410*/  DADD R8, R8, R10 ;  /* 0x0000000008087229 */ /* 0x020fe2000000000a */
[----:B------:R-:W-:-:S07]  /*0420*/  IMAD.X R7, RZ, RZ, R7, P4 ;  /* 0x000000ffff077224 */ /* 0x000fce00020e0607 */
[----:B------:R-:W-:-:S08]  /*0430*/  DADD R8, R8, R12 ;  /* 0x0000000008087229 */ /* 0x000fd0000000000c */
[----:B------:R-:W-:-:S08]  /*0440*/  DADD R8, R8, R14 ;  /* 0x0000000008087229 */ /* 0x000fd0000000000e */
[----:B------:R-:W-:-:S08]  /*0450*/  DADD R8, R8, R16 ;  /* 0x0000000008087229 */ /* 0x000fd00000000010 */
[----:B--2---:R-:W-:-:S08]  /*0460*/  DADD R8, R8, R18 ;  /* 0x0000000008087229 */ /* 0x004fd00000000012 */
[----:B---3--:R-:W-:Y:S01]  /*0470*/  DADD R22, R8, R22 ;  /* 0x0000000008167229 */ /* 0x008fe20000000016 */
[----:B------:R-:W-:Y:S10]  /*0480*/  @P3 BRA `(.L_x_2) ;  /* 0xfffffffc006c3947 */ /* 0x000ff4000383ffff */
[----:B------:R-:W-:-:S07]  /*0490*/  MOV R28, R4 ;  /* 0x00000004001c7202 */ /* 0x000fce0000000f00 */
.L_x_1:
[----:B------:R-:W-:-:S13]  /*04a0*/  ISETP.NE.AND P3, PT, R2, RZ, PT ;  /* 0x000000ff0200720c */ /* 0x000fda0003f65270 */
[----:B------:R-:W-:Y:S05]  /*04b0*/  @!P3 BRA `(.L_x_3) ;  /* 0x000000040004b947 */ /* 0x000fea0003800000 */
[----:B------:R-:W-:Y:S01]  /*04c0*/  ISETP.NE.AND P3, PT, R3, RZ, PT ;  /* 0x000000ff0300720c */ /* 0x000fe20003f65270 */
[----:B------:R-:W-:-:S12]  /*04d0*/  @!P1 BRA `(.L_x_4) ;  /* 0x0000000000649947 */ /* 0x000fd80003800000 */
[----:B------:R-:W0:Y:S01]  /*04e0*/  LDC.64 R20, c[0x0][0x380] ;  /* 0x0000e000ff147b82 */ /* 0x000e220000000a00 */
[C---:B------:R-:W-:Y:S01]  /*04f0*/  IMAD.IADD R7, R25.reuse, 0x1, R28 ;  /* 0x0000000119077824 */ /* 0x040fe200078e021c */
[----:B------:R-:W-:-:S06]  /*0500*/  IADD3 R6, P4, PT, R25, R28, RZ ;  /* 0x0000001c19067210 */ /* 0x000fcc0007f9e0ff */
[----:B------:R-:W1:Y:S01]  /*0510*/  LDC.64 R26, c[0x0][0x380] ;  /* 0x0000e000ff1a7b82 */ /* 0x000e620000000a00 */
[----:B0-----:R-:W-:-:S04]  /*0520*/  IMAD.WIDE.U32 R20, R7, 0x8, R20 ;  /* 0x0000000807147825 */ /* 0x001fc800078e0014 */
[----:B------:R-:W-:Y:S02]  /*0530*/  IMAD.X R7, RZ, RZ, RZ, P4 ;  /* 0x000000ffff077224 */ /* 0x000fe400020e06ff */
[----:B------:R-:W2:Y:S01]  /*0540*/  LDG.E.64 R20, desc[UR8][R20.64] ;  /* 0x0000000814147981 */ /* 0x000ea2000c1e1b00 */
[----:B-1----:R-:W-:-:S04]  /*0550*/  LEA R26, P4, R6, R26, 0x3 ;  /* 0x0000001a061a7211 */ /* 0x002fc800078818ff */
[----:B------:R-:W-:-:S05]  /*0560*/  LEA.HI.X R27, R6, R27, R7, 0x3, P4 ;  /* 0x0000001b061b7211 */ /* 0x000fca00020f1c07 */
[----:B------:R-:W3:Y:S04]  /*0570*/  LDG.E.64 R18, desc[UR8][R26.64+0x8] ;  /* 0x000008081a127981 */ /* 0x000ee8000c1e1b00 */
[----:B------:R-:W4:Y:S04]  /*0580*/  LDG.E.64 R6, desc[UR8][R26.64+0x10] ;  /* 0x000010081a067981 */ /* 0x000f28000c1e1b00 */
[----:B------:R-:W5:Y:S04]  /*0590*/  LDG.E.64 R8, desc[UR8][R26.64+0x18] ;  /* 0x000018081a087981 */ /* 0x000f68000c1e1b00 */
[----:B------:R-:W5:Y:S04]  /*05a0*/  LDG.E.64 R10, desc[UR8][R26.64+0x20] ;  /* 0x000020081a0a7981 */ /* 0x000f68000c1e1b00 */
[----:B------:R-:W5:Y:S04]  /*05b0*/  LDG.E.64 R12, desc[UR8][R26.64+0x28] ;  /* 0x000028081a0c7981 */ /* 0x000f68000c1e1b00 */
[----:B------:R-:W5:Y:S04]  /*05c0*/  LDG.E.64 R14, desc[UR8][R26.64+0x30] ;  /* 0x000030081a0e7981 */ /* 0x000f68000c1e1b00 */
[----:B------:R-:W5:Y:S01]  /*05d0*/  LDG.E.64 R16, desc[UR8][R26.64+0x38] ;  /* 0x000038081a107981 */ /* 0x000f62000c1e1b00 */
[----:B------:R-:W-:Y:S01]  /*05e0*/  VIADD R28, R28, 0x8 ;  /* 0x000000081c1c7836 */ /* 0x000fe20000000000 */
[----:B--2---:R-:W-:-:S08]  /*05f0*/  DADD R20, R22, R20 ;  /* 0x0000000016147229 */ /* 0x004fd00000000014 */
[----:B---3--:R-:W-:-:S08]  /*0600*/  DADD R18, R20, R18 ;  /* 0x0000000014127229 */ /* 0x008fd00000000012 */
[----:B----4-:R-:W-:-:S08]  /*0610*/  DADD R6, R18, R6 ;  /* 0x0000000012067229 */ /* 0x010fd00000000006 */
[----:B-----5:R-:W-:-:S08]  /*0620*/  DADD R6, R6, R8 ;  /* 0x0000000006067229 */ /* 0x020fd00000000008 */
[----:B------:R-:W-:-:S08]  /*0630*/  DADD R6, R6, R10 ;  /* 0x0000000006067229 */ /* 0x000fd0000000000a */
[----:B------:R-:W-:-:S08]  /*0640*/  DADD R6, R6, R12 ;  /* 0x0000000006067229 */ /* 0x000fd0000000000c */
[----:B------:R-:W-:-:S08]  /*0650*/  DADD R6, R6, R14 ;  /* 0x0000000006067229 */ /* 0x000fd0000000000e */
[----:B------:R-:W-:-:S11]  /*0660*/  DADD R22, R6, R16 ;  /* 0x0000000006167229 */ /* 0x000fd60000000010 */
.L_x_4:
[----:B------:R-:W-:Y:S05]  /*0670*/  @!P3 BRA `(.L_x_3) ;  /* 0x000000000094b947 */ /* 0x000fea0003800000 */
[----:B------:R-:W-:Y:S01]  /*0680*/  ISETP.NE.AND P3, PT, R5, RZ, PT ;  /* 0x000000ff0500720c */ /* 0x000fe20003f65270 */
[----:B------:R-:W-:-:S12]  /*0690*/  @!P2 BRA `(.L_x_5) ;  /* 0x000000000044a947 */ /* 0x000fd80003800000 */
[----:B------:R-:W0:Y:S01]  /*06a0*/  LDC.64 R6, c[0x0][0x380] ;  /* 0x0000e000ff067b82 */ /* 0x000e220000000a00 */
[C---:B------:R-:W-:Y:S01]  /*06b0*/  IMAD.IADD R11, R25.reuse, 0x1, R28 ;  /* 0x00000001190b7824 */ /* 0x040fe200078e021c */
[----:B------:R-:W-:-:S06]  /*06c0*/  IADD3 R10, P4, PT, R25, R28, RZ ;  /* 0x0000001c190a7210 */ /* 0x000fcc0007f9e0ff */
[----:B------:R-:W1:Y:S01]  /*06d0*/  LDC.64 R8, c[0x0][0x380] ;  /* 0x0000e000ff087b82 */ /* 0x000e620000000a00 */
[----:B0-----:R-:W-:Y:S01]  /*06e0*/  IMAD.WIDE.U32 R6, R11, 0x8, R6 ;  /* 0x000000080b067825 */ /* 0x001fe200078e0006 */
[----:B------:R-:W-:-:S05]  /*06f0*/  IADD3.X R11, PT, PT, RZ, RZ, RZ, P4, !PT ;  /* 0x000000ffff0b7210 */ /* 0x000fca00027fe4ff */
[----:B------:R-:W2:Y:S01]  /*0700*/  LDG.E.64 R6, desc[UR8][R6.64] ;  /* 0x0000000806067981 */ /* 0x000ea2000c1e1b00 */
[----:B-1----:R-:W-:-:S04]  /*0710*/  LEA R8, P4, R10, R8, 0x3 ;  /* 0x000000080a087211 */ /* 0x002fc800078818ff */
[----:B------:R-:W-:-:S05]  /*0720*/  LEA.HI.X R9, R10, R9, R11, 0x3, P4 ;  /* 0x000000090a097211 */ /* 0x000fca00020f1c0b */
[----:B------:R-:W3:Y:S04]  /*0730*/  LDG.E.64 R12, desc[UR8][R8.64+0x8] ;  /* 0x00000808080c7981 */ /* 0x000ee8000c1e1b00 */
[----:B------:R-:W4:Y:S04]  /*0740*/  LDG.E.64 R10, desc[UR8][R8.64+0x10] ;  /* 0x00001008080a7981 */ /* 0x000f28000c1e1b00 */
[----:B------:R-:W5:Y:S01]  /*0750*/  LDG.E.64 R14, desc[UR8][R8.64+0x18] ;  /* 0x00001808080e7981 */ /* 0x000f62000c1e1b00 */
[----:B------:R-:W-:Y:S01]  /*0760*/  VIADD R28, R28, 0x4 ;  /* 0x000000041c1c7836 */ /* 0x000fe20000000000 */
[----:B--2---:R-:W-:-:S08]  /*0770*/  DADD R22, R22, R6 ;  /* 0x0000000016167229 */ /* 0x004fd00000000006 */
[----:B---3--:R-:W-:-:S08]  /*0780*/  DADD R12, R22, R12 ;  /* 0x00000000160c7229 */ /* 0x008fd0000000000c */
[----:B----4-:R-:W-:-:S08]  /*0790*/  DADD R10, R12, R10 ;  /* 0x000000000c0a7229 */ /* 0x010fd0000000000a */
[----:B-----5:R-:W-:-:S11]  /*07a0*/  DADD R22, R10, R14 ;  /* 0x000000000a167229 */ /* 0x020fd6000000000e */
.L_x_5:
[----:B------:R-:W-:Y:S05]  /*07b0*/  @!P3 BRA `(.L_x_3) ;  /* 0x000000000044b947 */ /* 0x000fea0003800000 */
[----:B------:R-:W0:Y:S01]  /*07c0*/  LDC.64 R6, c[0x0][0x380] ;  /* 0x0000e000ff067b82 */ /* 0x000e220000000a00 */
[----:B------:R-:W-:-:S04]  /*07d0*/  IMAD.IADD R9, R25, 0x1, R28 ;  /* 0x0000000119097824 */ /* 0x000fc800078e021c */
[----:B0-----:R-:W-:-:S06]  /*07e0*/  IMAD.WIDE.U32 R6, R9, 0x8, R6 ;  /* 0x0000000809067825 */ /* 0x001fcc00078e0006 */
[----:B------:R-:W2:Y:S01]  /*07f0*/  LDG.E.64 R6, desc[UR8][R6.64] ;  /* 0x0000000806067981 */ /* 0x000ea2000c1e1b00 */
[----:B------:R-:W-:Y:S01]  /*0800*/  ISETP.NE.AND P3, PT, R5, 0x1, PT ;  /* 0x000000010500780c */ /* 0x000fe20003f65270 */
[----:B--2---:R-:W-:-:S12]  /*0810*/  DADD R22, R22, R6 ;  /* 0x0000000016167229 */ /* 0x004fd80000000006 */
[----:B------:R-:W-:Y:S05]  /*0820*/  @!P3 BRA `(.L_x_3) ;  /* 0x000000000028b947 */ /* 0x000fea0003800000 */
[----:B------:R-:W0:Y:S01]  /*0830*/  LDC.64 R10, c[0x0][0x380] ;  /* 0x0000e000ff0a7b82 */ /* 0x000e220000000a00 */
[----:B------:R-:W-:-:S05]  /*0840*/  IADD3 R25, P3, PT, R25, R28, RZ ;  /* 0x0000001c19197210 */ /* 0x000fca0007f7e0ff */
[----:B------:R-:W-:Y:S01]  /*0850*/  IMAD.X R6, RZ, RZ, RZ, P3 ;  /* 0x000000ffff067224 */ /* 0x000fe200018e06ff */
[----:B0-----:R-:W-:-:S04]  /*0860*/  LEA R10, P3, R25, R10, 0x3 ;  /* 0x0000000a190a7211 */ /* 0x001fc800078618ff */
[----:B------:R-:W-:Y:S02]  /*0870*/  LEA.HI.X R11, R25, R11, R6, 0x3, P3 ;  /* 0x0000000b190b7211 */ /* 0x000fe400018f1c06 */
[----:B------:R-:W-:-:S03]  /*0880*/  ISETP.NE.AND P3, PT, R5, 0x2, PT ;  /* 0x000000020500780c */ /* 0x000fc60003f65270 */
[----:B------:R-:W2:Y:S10]  /*0890*/  LDG.E.64 R6, desc[UR8][R10.64+0x8] ;  /* 0x000008080a067981 */ /* 0x000eb4000c1e1b00 */
[----:B------:R-:W3:Y:S01]  /*08a0*/  @P3 LDG.E.64 R8, desc[UR8][R10.64+0x10] ;  /* 0x000010080a083981 */ /* 0x000ee2000c1e1b00 */
[----:B--2---:R-:W-:-:S08]  /*08b0*/  DADD R22, R22, R6 ;  /* 0x0000000016167229 */ /* 0x004fd00000000006 */
[----:B---3--:R-:W-:-:S11]  /*08c0*/  @P3 DADD R22, R22, R8 ;  /* 0x0000000016163229 */ /* 0x008fd60000000008 */
.L_x_3:
[----:B------:R-:W-:Y:S05]  /*08d0*/  @P0 BRA `(.L_x_6) ;  /* 0xfffffff800240947 */ /* 0x000fea000383ffff */
.L_x_0:
[----:B------:R-:W0:Y:S01]  /*08e0*/  I2F.F64 R2, R0 ;  /* 0x0000000000027312 */ /* 0x000e220000201c00 */
[----:B------:R-:W1:Y:S01]  /*08f0*/  LDC.64 R6, c[0x0][0x380] ;  /* 0x0000e000ff067b82 */ /* 0x000e620000000a00 */
[----:B------:R-:W-:Y:S01]  /*0900*/  IMAD R9, R0, 0x25, RZ ;  /* 0x0000002500097824 */ /* 0x000fe200078e02ff */
[----:B0-----:R-:W-:-:S10]  /*0910*/  DMUL R2, R2, 0.5 ;  /* 0x3fe0000002027828 */ /* 0x001fd40000000000 */
[----:B------:R-:W0:Y:S02]  /*0920*/  F2I.F64.FLOOR R3, R2 ;  /* 0x0000000200037311 */ /* 0x000e240000305100 */
[----:B0-----:R-:W-:-:S04]  /*0930*/  IMAD R5, R3, R0, R3 ;  /* 0x0000000003057224 */ /* 0x001fc800078e0203 */
[----:B-1----:R-:W-:-:S04]  /*0940*/  IMAD.WIDE R4, R5, 0x8, R6 ;  /* 0x0000000805047825 */ /* 0x002fc800078e0206 */
[----:B------:R-:W-:Y:S02]  /*0950*/  IMAD.WIDE R6, R9, 0x8, R6 ;  /* 0x0000000809067825 */ /* 0x000fe400078e0206 */
[----:B------:R-:W2:Y:S04]  /*0960*/  LDG.E.64 R4, desc[UR8][R4.64] ;  /* 0x0000000804047981 */ /* 0x000ea8000c1e1b00 */
[----:B------:R-:W3:Y:S01]  /*0970*/  LDG.E.64 R6, desc[UR8][R6.64+0x178] ;  /* 0x0001780806067981 */ /* 0x000ee2000c1e1b00 */
[----:B------:R-:W0:Y:S03]  /*0980*/  LDC.64 R8, c[0x0][0x380] ;  /* 0x0000e000ff087b82 */ /* 0x000e260000000a00 */
[----:B0-----:R-:W-:Y:S04]  /*0990*/  STG.E.64 desc[UR8][R8.64], R22 ;  /* 0x0000001608007986 */ /* 0x001fe8000c101b08 */
[----:B--2---:R-:W-:Y:S04]  /*09a0*/  STG.E.64 desc[UR8][R8.64+0x8], R4 ;  /* 0x0000080408007986 */ /* 0x004fe8000c101b08 */
[----:B---3--:R-:W-:Y:S01]  /*09b0*/  STG.E.64 desc[UR8][R8.64+0x10], R6 ;  /* 0x0000100608007986 */ /* 0x008fe2000c101b08 */
[----:B------:R-:W-:Y:S05]  /*09c0*/  EXIT ;  /* 0x000000000000794d */ /* 0x000fea0003800000 */
.L_x_7:
[----:B------:R-:W-:-:S00]  /*09d0*/  BRA `(.L_x_7) ;  /* 0xfffffffc00fc7947 */ /* 0x000fc0000383ffff */
[----:B------:R-:W-:-:S00]  /*09e0*/  NOP ;  /* 0x0000000000007918 */ /* 0x000fc00000000000 */
        /* <DEDUP_REMOVED lines=9> */
.L_x_12:


//--------------------- .text._Z12verificationPdi --------------------------
	.section	.text._Z12verificationPdi,"ax",@progbits
	.align	128
        .global         _Z12verificationPdi
        .type           _Z12verificationPdi,@function
        .size           _Z12verificationPdi,(.L_x_13 - _Z12verificationPdi)
        .other          _Z12verificationPdi,@"STO_CUDA_ENTRY STV_DEFAULT"
_Z12verificationPdi:
.text._Z12verificationPdi:
[----:B------:R-:W-:Y:S08]  /*0000*/  LDC R1, c[0x0][0x37c] ;  /* 0x0000df00ff017b82 */ /* 0x000ff00000000800 */
[----:B------:R-:W0:Y:S01]  /*0010*/  LDC R15, c[0x0][0x388] ;  /* 0x0000e200ff0f7b82 */ /* 0x000e220000000800 */
[----:B------:R-:W1:Y:S01]  /*0020*/  S2R R0, SR_TID.Y ;  /* 0x0000000000007919 */ /* 0x000e620000002200 */
[----:B------:R-:W2:Y:S01]  /*0030*/  LDCU.64 UR4, c[0x0][0x358] ;  /* 0x00006b00ff0477ac */ /* 0x000ea20008000a00 */
[----:B------:R-:W3:Y:S05]  /*0040*/  S2R R8, SR_TID.X ;  /* 0x0000000000087919 */ /* 0x000eea0000002100 */
[----:B------:R-:W1:Y:S08]  /*0050*/  S2UR UR6, SR_CTAID.Y ;  /* 0x00000000000679c3 */ /* 0x000e700000002600 */
[----:B------:R-:W1:Y:S01]  /*0060*/  LDC R9, c[0x0][0x364] ;  /* 0x0000d900ff097b82 */ /* 0x000e620000000800 */
[----:B0-----:R-:W0:Y:S07]  /*0070*/  I2F.F64 R6, R15 ;  /* 0x0000000f00067312 */ /* 0x001e2e0000201c00 */
[----:B------:R-:W3:Y:S08]  /*0080*/  S2UR UR7, SR_CTAID.X ;  /* 0x00000000000779c3 */ /* 0x000ef00000002500 */
[----:B------:R-:W3:Y:S01]  /*0090*/  LDC R11, c[0x0][0x360] ;  /* 0x0000d800ff0b7b82 */ /* 0x000ee20000000800 */
[----:B0-----:R-:W-:Y:S01]  /*00a0*/  DMUL R6, R6, 0.5 ;  /* 0x3fe0000006067828 */ /* 0x001fe20000000000 */
[----:B-1----:R-:W-:-:S06]  /*00b0*/  IMAD R0, R9, UR6, R0 ;  /* 0x0000000609007c24 */ /* 0x002fcc000f8e0200 */
[----:B------:R-:W0:Y:S08]  /*00c0*/  LDC.64 R4, c[0x0][0x380] ;  /* 0x0000e000ff047b82 */ /* 0x000e300000000a00 */
[----:B------:R-:W1:Y:S01]  /*00d0*/  LDC.64 R2, c[0x4][RZ] ;  /* 0x01000000ff027b82 */ /* 0x000e620000000a00 */
[----:B------:R-:W4:Y:S01]  /*00e0*/  F2I.F64.FLOOR R6, R6 ;  /* 0x0000000600067311 */ /* 0x000f220000305100 */
[----:B---3--:R-:W-:-:S04]  /*00f0*/  IMAD R9, R11, UR7, R8 ;  /* 0x000000070b097c24 */ /* 0x008fc8000f8e0208 */
[----:B------:R-:W-:-:S04]  /*0100*/  IMAD R9, R9, R15, R0 ;  /* 0x0000000f09097224 */ /* 0x000fc800078e0200 */
[----:B0-----:R-:W-:-:S04]  /*0110*/  IMAD.WIDE R10, R9, 0x8, R4 ;  /* 0x00000008090a7825 */ /* 0x001fc800078e0204 */
[----:B----4-:R-:W-:Y:S02]  /*0120*/  IMAD R9, R6, R15, R6 ;  /* 0x0000000f06097224 */ /* 0x010fe400078e0206 */
[----:B------:R-:W-:Y:S01]  /*0130*/  IMAD R15, R15, 0x25, RZ ;  /* 0x000000250f0f7824 */ /* 0x000fe200078e02ff */
[----:B--2---:R-:W2:Y:S01]  /*0140*/  LDG.E.64 R10, desc[UR4][R10.64] ;  /* 0x000000040a0a7981 */ /* 0x004ea2000c1e1b00 */
[----:B------:R-:W-:-:S03]  /*0150*/  IMAD.WIDE R8, R9, 0x8, R4 ;  /* 0x0000000809087825 */ /* 0x000fc600078e0204 */
[----:B-1----:R-:W2:Y:S01]  /*0160*/  LDG.E.64 R12, desc[UR4][R2.64] ;  /* 0x00000004020c7981 */ /* 0x002ea2000c1e1b00 */
[----:B------:R-:W-:-:S03]  /*0170*/  IMAD.WIDE R4, R15, 0x8, R4 ;  /* 0x000000080f047825 */ /* 0x000fc600078e0204 */
[----:B------:R-:W3:Y:S04]  /*0180*/  LDG.E.64 R8, desc[UR4][R8.64] ;  /* 0x0000000408087981 */ /* 0x000ee8000c1e1b00 */
[----:B------:R-:W4:Y:S01]  /*0190*/  LDG.E.64 R4, desc[UR4][R4.64+0x178] ;  /* 0x0001780404047981 */ /* 0x000f22000c1e1b00 */
[----:B------:R-:W3:Y:S01]  /*01a0*/  LDC.64 R6, c[0x0][0x380] ;  /* 0x0000e000ff067b82 */ /* 0x000ee20000000a00 */
[----:B--2---:R-:W-:-:S07]  /*01b0*/  DADD R12, R10, R12 ;  /* 0x000000000a0c7229 */ /* 0x004fce000000000c */
[----:B------:R-:W-:Y:S04]  /*01c0*/  STG.E.64 desc[UR4][R2.64], R12 ;  /* 0x0000000c02007986 */ /* 0x000fe8000c101b04 */
[----:B---3--:R-:W-:Y:S04]  /*01d0*/  STG.E.64 desc[UR4][R6.64+0x8], R8 ;  /* 0x0000080806007986 */ /* 0x008fe8000c101b04 */
[----:B----4-:R-:W-:Y:S01]  /*01e0*/  STG.E.64 desc[UR4][R6.64+0x10], R4 ;  /* 0x0000100406007986 */ /* 0x010fe2000c101b04 */
[----:B------:R-:W-:Y:S05]  /*01f0*/  EXIT ;  /* 0x000000000000794d */ /* 0x000fea0003800000 */
.L_x_8:
        /* <DEDUP_REMOVED lines=16> */
.L_x_13:


//--------------------- .text._Z4calciPdS_        --------------------------
	.section	.text._Z4calciPdS_,"ax",@progbits
	.align	128
        .global         _Z4calciPdS_
        .type           _Z4calciPdS_,@function
        .size           _Z4calciPdS_,(.L_x_14 - _Z4calciPdS_)
        .other          _Z4calciPdS_,@"STO_CUDA_ENTRY STV_DEFAULT"
_Z4calciPdS_:
.text._Z4calciPdS_:
[----:B------:R-:W-:Y:S01]  /*0000*/  LDC R1, c[0x0][0x37c] ;  /* 0x0000df00ff017b82 */ /* 0x000fe20000000800 */
[----:B------:R-:W0:Y:S07]  /*0010*/  S2R R7, SR_TID.X ;  /* 0x0000000000077919 */ /* 0x000e2e0000002100 */
[----:B------:R-:W1:Y:S01]  /*0020*/  LDC R3, c[0x0][0x364] ;  /* 0x0000d900ff037b82 */ /* 0x000e620000000800 */
[----:B------:R-:W2:Y:S01]  /*0030*/  LDCU.64 UR8, c[0x0][0x358] ;  /* 0x00006b00ff0877ac */ /* 0x000ea20008000a00 */
[----:B------:R-:W1:Y:S06]  /*0040*/  S2R R0, SR_TID.Y ;  /* 0x0000000000007919 */ /* 0x000e6c0000002200 */
[----:B------:R-:W0:Y:S08]  /*0050*/  S2UR UR5, SR_CTAID.X ;  /* 0x00000000000579c3 */ /* 0x000e300000002500 */
[----:B------:R-:W0:Y:S08]  /*0060*/  LDC R2, c[0x0][0x360] ;  /* 0x0000d800ff027b82 */ /* 0x000e300000000800 */
[----:B------:R-:W3:Y:S08]  /*0070*/  LDC R6, c[0x0][0x380] ;  /* 0x0000e000ff067b82 */ /* 0x000ef00000000800 */
[----:B------:R-:W1:Y:S01]  /*0080*/  S2UR UR4, SR_CTAID.Y ;  /* 0x00000000000479c3 */ /* 0x000e620000002600 */
[----:B0-----:R-:W-:-:S02]  /*0090*/  IMAD R7, R2, UR5, R7 ;  /* 0x0000000502077c24 */ /* 0x001fc4000f8e0207 */
[----:B---3--:R-:W-:-:S05]  /*00a0*/  VIADD R2, R6, 0xffffffff ;  /* 0xffffffff06027836 */ /* 0x008fca0000000000 */
[----:B------:R-:W-:Y:S01]  /*00b0*/  ISETP.NE.AND P0, PT, R7, R2, PT ;  /* 0x000000020700720c */ /* 0x000fe20003f05270 */
[----:B-1----:R-:W-:-:S03]  /*00c0*/  IMAD R0, R3, UR4, R0 ;  /* 0x0000000403007c24 */ /* 0x002fc6000f8e0200 */
[----:B------:R-:W-:-:S04]  /*00d0*/  ISETP.NE.AND P0, PT, R7, RZ, P0 ;  /* 0x000000ff0700720c */ /* 0x000fc80000705270 */
[----:B------:R-:W-:-:S04]  /*00e0*/  ISETP.NE.AND P0, PT, R0, RZ, P0 ;  /* 0x000000ff0000720c */ /* 0x000fc80000705270 */
[----:B------:R-:W-:-:S13]  /*00f0*/  ISETP.NE.AND P0, PT, R0, R2, P0 ;  /* 0x000000020000720c */ /* 0x000fda0000705270 */
[----:B------:R-:W0:Y:S01]  /*0100*/  @!P0 LDC.64 R2, c[0x0][0x390] ;  /* 0x0000e400ff028b82 */ /* 0x000e220000000a00 */
[----:B------:R-:W-:-:S07]  /*0110*/  @!P0 IMAD R9, R7, R6, R0 ;  /* 0x0000000607098224 */ /* 0x000fce00078e0200 */
[----:B------:R-:W1:Y:S01]  /*0120*/  @!P0 LDC.64 R4, c[0x0][0x388] ;  /* 0x0000e200ff048b82 */ /* 0x000e620000000a00 */
[----:B0-----:R-:W-:-:S06]  /*0130*/  @!P0 IMAD.WIDE R2, R9, 0x8, R2 ;  /* 0x0000000809028825 */ /* 0x001fcc00078e0202 */
[----:B--2---:R-:W2:Y:S01]  /*0140*/  @!P0 LDG.E.64 R2, desc[UR8][R2.64] ;  /* 0x0000000802028981 */ /* 0x004ea2000c1e1b00 */
[----:B------:R-:W-:Y:S01]  /*0150*/  BSSY.RECONVERGENT B0, `(.L_x_9) ;  /* 0x0000042000007945 */ /* 0x000fe20003800200 */
[----:B-1----:R-:W-:-:S05]  /*0160*/  @!P0 IMAD.WIDE R4, R9, 0x8, R4 ;  /* 0x0000000809048825 */ /* 0x002fca00078e0204 */
[----:B--2---:R0:W-:Y:S01]  /*0170*/  @!P0 STG.E.64 desc[UR8][R4.64], R2 ;  /* 0x0000000204008986 */ /* 0x0041e2000c101b08 */
[----:B------:R-:W-:Y:S05]  /*0180*/  @!P0 BRA `(.L_x_10) ;  /* 0x0000000000f88947 */ /* 0x000fea0003800000 */
[----:B------:R-:W1:Y:S01]  /*0190*/  LDCU.64 UR4, c[0x0][0x390] ;  /* 0x00007200ff0477ac */ /* 0x000e620008000a00 */
[----:B0-----:R-:W-:Y:S01]  /*01a0*/  IMAD R3, R7, R6, R6 ;  /* 0x0000000607037224 */ /* 0x001fe200078e0206 */
[----:B------:R-:W0:Y:S04]  /*01b0*/  LDC.64 R16, c[0x0][0x390] ;  /* 0x0000e400ff107b82 */ /* 0x000e280000000a00 */
[----:B------:R-:W-:-:S04]  /*01c0*/  IADD3 R2, P0, PT, R0, R3, RZ ;  /* 0x0000000300027210 */ /* 0x000fc80007f1e0ff */
[----:B------:R-:W-:Y:S02]  /*01d0*/  LEA.HI.X.SX32 R3, R3, RZ, 0x1, P0 ;  /* 0x000000ff03037211 */ /* 0x000fe400000f0eff */
[----:B-1----:R-:W-:-:S04]  /*01e0*/  LEA R12, P0, R2, UR4, 0x3 ;  /* 0x00000004020c7c11 */ /* 0x002fc8000f8018ff */
[----:B------:R-:W-:-:S05]  /*01f0*/  LEA.HI.X R13, R2, UR5, R3, 0x3, P0 ;  /* 0x00000005020d7c11 */ /* 0x000fca00080f1c03 */
[----:B------:R-:W2:Y:S01]  /*0200*/  LDG.E.64 R10, desc[UR8][R12.64+0x8] ;  /* 0x000008080c0a7981 */ /* 0x000ea2000c1e1b00 */
[----:B------:R-:W-:-:S03]  /*0210*/  VIADD R3, R7, 0xffffffff ;  /* 0xffffffff07037836 */ /* 0x000fc60000000000 */
[----:B------:R1:W3:Y:S01]  /*0220*/  LDG.E.64 R8, desc[UR8][R12.64+-0x8] ;  /* 0xfffff8080c087981 */ /* 0x0002e2000c1e1b00 */
[----:B------:R-:W-:-:S05]  /*0230*/  IMAD R3, R3, R6, RZ ;  /* 0x0000000603037224 */ /* 0x000fca00078e02ff */
[----:B------:R-:W-:-:S04]  /*0240*/  IADD3 R2, P0, PT, R0, R3, RZ ;  /* 0x0000000300027210 */ /* 0x000fc80007f1e0ff */
[----:B------:R-:W-:Y:S02]  /*0250*/  LEA.HI.X.SX32 R3, R3, RZ, 0x1, P0 ;  /* 0x000000ff03037211 */ /* 0x000fe400000f0eff */
[----:B------:R-:W-:-:S04]  /*0260*/  LEA R14, P0, R2, UR4, 0x3 ;  /* 0x00000004020e7c11 */ /* 0x000fc8000f8018ff */
[----:B------:R-:W-:-:S05]  /*0270*/  LEA.HI.X R15, R2, UR5, R3, 0x3, P0 ;  /* 0x00000005020f7c11 */ /* 0x000fca00080f1c03 */
[----:B------:R-:W4:Y:S04]  /*0280*/  LDG.E.64 R2, desc[UR8][R14.64+-0x8] ;  /* 0xfffff8080e027981 */ /* 0x000f28000c1e1b00 */
[----:B------:R5:W4:Y:S01]  /*0290*/  LDG.E.64 R4, desc[UR8][R14.64+0x8] ;  /* 0x000008080e047981 */ /* 0x000b22000c1e1b00 */
[----:B------:R-:W-:-:S04]  /*02a0*/  IMAD R0, R7, R6, R0 ;  /* 0x0000000607007224 */ /* 0x000fc800078e0200 */
[----:B0-----:R-:W-:-:S06]  /*02b0*/  IMAD.WIDE R6, R0, 0x8, R16 ;  /* 0x0000000800067825 */ /* 0x001fcc00078e0210 */
[----:B------:R-:W4:Y:S01]  /*02c0*/  LDG.E.64 R6, desc[UR8][R6.64] ;  /* 0x0000000806067981 */ /* 0x000f22000c1e1b00 */
[----:B------:R-:W-:Y:S01]  /*02d0*/  UMOV UR4, 0xffffffff ;  /* 0xffffffff00047882 */ /* 0x000fe20000000000 */
[----:B------:R-:W-:Y:S02]  /*02e0*/  UMOV UR5, 0x7fefffff ;  /* 0x7fefffff00057882 */ /* 0x000fe40000000000 */
[----:B------:R-:W-:Y:S02]  /*02f0*/  UMOV UR6, UR5 ;  /* 0x0000000500067c82 */ /* 0x000fe40008000000 */
[----:B------:R-:W-:Y:S01]  /*0300*/  IMAD.U32 R16, RZ, RZ, UR6 ;  /* 0x00000006ff107e24 */ /* 0x000fe2000f8e00ff */
[----:B--2---:R-:W-:Y:S01]  /*0310*/  DSETP.MIN.AND P0, P1, R10, UR4, PT ;  /* 0x000000040a007e2a */ /* 0x004fe2000b900000 */
[----:B-1----:R-:W-:-:S05]  /*0320*/  IMAD.MOV.U32 R12, RZ, RZ, R11 ;  /* 0x000000ffff0c7224 */ /* 0x002fca00078e000b */
[----:B------:R-:W-:Y:S01]  /*0330*/  FSEL R13, R12, UR6, P0 ;  /* 0x000000060c0d7c08 */ /* 0x000fe20008000000 */
[----:B------:R-:W-:Y:S02]  /*0340*/  UMOV UR6, UR4 ;  /* 0x0000000400067c82 */ /* 0x000fe40008000000 */
[----:B------:R-:W-:Y:S01]  /*0350*/  SEL R10, R10, UR6, P0 ;  /* 0x000000060a0a7c07 */ /* 0x000fe20008000000 */
[----:B---3--:R-:W-:-:S04]  /*0360*/  DSETP.GTU.AND P0, PT, R8, UR4, PT ;  /* 0x0000000408007e2a */ /* 0x008fc8000bf0c000 */
[----:B------:R-:W-:-:S05]  /*0370*/  @P1 LOP3.LUT R13, R16, 0x80000, RZ, 0xfc, !PT ;  /* 0x00080000100d1812 */ /* 0x000fca00078efcff */
[----:B------:R-:W-:-:S06]  /*0380*/  IMAD.MOV.U32 R11, RZ, RZ, R13 ;  /* 0x000000ffff0b7224 */ /* 0x000fcc00078e000d */
[----:B------:R-:W-:-:S06]  /*0390*/  DSETP.GE.AND P1, PT, R8, R10, PT ;  /* 0x0000000a0800722a */ /* 0x000fcc0003f26000 */
[----:B------:R-:W-:Y:S02]  /*03a0*/  FSEL R13, R8, -QNAN , P1 ;  /* 0xffffffff080d7808 */ /* 0x000fe40000800000 */
[----:B-----5:R-:W-:Y:S01]  /*03b0*/  FSEL R15, R9, +QNAN , P1 ;  /* 0x7fefffff090f7808 */ /* 0x020fe20000800000 */
[----:B------:R-:W-:Y:S01]  /*03c0*/  DSETP.GTU.AND P1, PT, R8, R10, PT ;  /* 0x0000000a0800722a */ /* 0x000fe20003f2c000 */
[----:B------:R-:W-:Y:S02]  /*03d0*/  FSEL R13, R13, -QNAN , !P0 ;  /* 0xffffffff0d0d7808 */ /* 0x000fe40004000000 */
[----:B------:R-:W-:-:S03]  /*03e0*/  FSEL R15, R15, +QNAN , !P0 ;  /* 0x7fefffff0f0f7808 */ /* 0x000fc60004000000 */
[----:B------:R-:W-:Y:S02]  /*03f0*/  FSEL R12, R13, R10, P1 ;  /* 0x0000000a0d0c7208 */ /* 0x000fe40000800000 */
[----:B------:R-:W-:Y:S02]  /*0400*/  FSEL R13, R15, R11, P1 ;  /* 0x0000000b0f0d7208 */ /* 0x000fe40000800000 */
[----:B------:R-:W-:Y:S02]  /*0410*/  FSEL R8, R10, R8, P1 ;  /* 0x000000080a087208 */ /* 0x000fe40000800000 */
[----:B------:R-:W-:Y:S02]  /*0420*/  FSEL R9, R11, R9, P1 ;  /* 0x000000090b097208 */ /* 0x000fe40000800000 */
[----:B----4-:R-:W-:-:S04]  /*0430*/  DSETP.GTU.AND P0, PT, R2, R12, PT ;  /* 0x0000000c0200722a */ /* 0x010fc80003f0c000 */
[C-C-:B------:R-:W-:Y:S02]  /*0440*/  DSETP.GE.AND P2, PT, R2.reuse, R8.reuse, PT ;  /* 0x000000080200722a */ /* 0x140fe40003f46000 */
[----:B------:R-:W-:-:S08]  /*0450*/  DSETP.GTU.AND P1, PT, R2, R8, PT ;  /* 0x000000080200722a */ /* 0x000fd00003f2c000 */
[----:B------:R-:W-:Y:S02]  /*0460*/  @!P0 FSEL R12, R12, R2, !P2 ;  /* 0x000000020c0c8208 */ /* 0x000fe40005000000 */
[----:B------:R-:W-:Y:S02]  /*0470*/  @!P0 FSEL R13, R13, R3, !P2 ;  /* 0x000000030d0d8208 */ /* 0x000fe40005000000 */
[----:B------:R-:W-:Y:S02]  /*0480*/  FSEL R10, R12, R8, P1 ;  /* 0x000000080c0a7208 */ /* 0x000fe40000800000 */
[----:B------:R-:W-:Y:S02]  /*0490*/  FSEL R11, R13, R9, P1 ;  /* 0x000000090d0b7208 */ /* 0x000fe40000800000 */
[----:B------:R-:W-:Y:S02]  /*04a0*/  FSEL R2, R8, R2, P1 ;  /* 0x0000000208027208 */ /* 0x000fe40000800000 */
[----:B------:R-:W-:-:S02]  /*04b0*/  FSEL R3, R9, R3, P1 ;  /* 0x0000000309037208 */ /* 0x000fc40000800000 */
[C---:B------:R-:W-:Y:S01]  /*04c0*/  DSETP.GTU.AND P0, PT, R4.reuse, R10, PT ;  /* 0x0000000a0400722a */ /* 0x040fe20003f0c000 */
[----:B------:R-:W0:Y:S03]  /*04d0*/  LDC.64 R8, c[0x0][0x388] ;  /* 0x0000e200ff087b82 */ /* 0x000e260000000a00 */
[C-C-:B------:R-:W-:Y:S02]  /*04e0*/  DSETP.GE.AND P2, PT, R4.reuse, R2.reuse, PT ;  /* 0x000000020400722a */ /* 0x140fe40003f46000 */
[----:B------:R-:W-:-:S08]  /*04f0*/  DSETP.GTU.AND P1, PT, R4, R2, PT ;  /* 0x000000020400722a */ /* 0x000fd00003f2c000 */
[----:B------:R-:W-:Y:S02]  /*0500*/  @!P0 FSEL R10, R10, R4, !P2 ;  /* 0x000000040a0a8208 */ /* 0x000fe40005000000 */
[----:B------:R-:W-:Y:S02]  /*0510*/  @!P0 FSEL R11, R11, R5, !P2 ;  /* 0x000000050b0b8208 */ /* 0x000fe40005000000 */
[----:B------:R-:W-:Y:S02]  /*0520*/  FSEL R2, R10, R2, P1 ;  /* 0x000000020a027208 */ /* 0x000fe40000800000 */
[----:B------:R-:W-:Y:S01]  /*0530*/  FSEL R3, R11, R3, P1 ;  /* 0x000000030b037208 */ /* 0x000fe20000800000 */
[----:B0-----:R-:W-:-:S05]  /*0540*/  IMAD.WIDE R8, R0, 0x8, R8 ;  /* 0x0000000800087825 */ /* 0x001fca00078e0208 */
[----:B------:R-:W-:-:S07]  /*0550*/  DADD R6, R6, R2 ;  /* 0x0000000006067229 */ /* 0x000fce0000000002 */
[----:B------:R1:W-:Y:S04]  /*0560*/  STG.E.64 desc[UR8][R8.64], R6 ;  /* 0x0000000608007986 */ /* 0x0003e8000c101b08 */
.L_x_10:
[----:B------:R-:W-:Y:S05]  /*0570*/  BSYNC.RECONVERGENT B0 ;  /* 0x0000000000007941 */ /* 0x000fea0003800200 */
.L_x_9:
[----:B------:R-:W-:Y:S06]  /*0580*/  BAR.SYNC.DEFER_BLOCKING 0x0 ;  /* 0x0000000000007b1d */ /* 0x000fec0000010000 */
[----:B------:R-:W-:Y:S05]  /*0590*/  EXIT ;  /* 0x000000000000794d */ /* 0x000fea0003800000 */
.L_x_11:
        /* <DEDUP_REMOVED lines=14> */
.L_x_14:


//--------------------- .nv.shared.reserved.0     --------------------------
	.section	.nv.shared.reserved.0,"aw",@nobits
	.weak		__nv_reservedSMEM_offset_0_alias
	.size		__nv_reservedSMEM_offset_0_alias, 0, 64
	.other		__nv_reservedSMEM_offset_0_alias,@"STO_CUDA_RESERVED_SHARED STV_DEFAULT"
__nv_reservedSMEM_offset_0_alias:
	.zero		0
	.zero		64


//--------------------- .nv.global                --------------------------
	.section	.nv.global,"aw",@nobits
	.align	8
.nv.global:
	.type		_ZZ12verificationPdiE2v1,@object
	.size		_ZZ12verificationPdiE2v1,(.L_0 - _ZZ12verificationPdiE2v1)
_ZZ12verificationPdiE2v1:
	.zero		8
.L_0:


//--------------------- .nv.constant0._Z16traditional_veriPdi --------------------------
	.section	.nv.constant0._Z16traditional_veriPdi,"a",@progbits
	.sectionflags	@""
	.align	4
.nv.constant0._Z16traditional_veriPdi:
	.zero		908


//--------------------- .nv.constant0._Z12verificationPdi --------------------------
	.section	.nv.constant0._Z12verificationPdi,"a",@progbits
	.sectionflags	@""
	.align	4
.nv.constant0._Z12verificationPdi:
	.zero		908


//--------------------- .nv.constant0._Z4calciPdS_ --------------------------
	.section	.nv.constant0._Z4calciPdS_,"a",@progbits
	.sectionflags	@""
	.align	4
.nv.constant0._Z4calciPdS_:
	.zero		920


//--------------------- SYMBOLS --------------------------

	.type		.nv.reservedSmem.offset0,@object
	.size		.nv.reservedSmem.offset0,0x4
